//
// Generated by NVIDIA NVVM Compiler
//
// Compiler Build ID: CL-36424714
// Cuda compilation tools, release 13.0, V13.0.88
// Based on NVVM 20.0.0
//

.version 9.0
.target sm_100
.address_size 64

	// .globl	_Z14monte_carlo_piPKfS0_Pii

.visible .entry _Z14monte_carlo_piPKfS0_Pii(
	.param .u64 .ptr .align 1 _Z14monte_carlo_piPKfS0_Pii_param_0,
	.param .u64 .ptr .align 1 _Z14monte_carlo_piPKfS0_Pii_param_1,
	.param .u64 .ptr .align 1 _Z14monte_carlo_piPKfS0_Pii_param_2,
	.param .u32 _Z14monte_carlo_piPKfS0_Pii_param_3
)
{
	.reg .pred 	%p<3>;
	.reg .b32 	%r<7>;
	.reg .b32 	%f<5>;
	.reg .b64 	%rd<10>;

	ld.param.u64 	%rd1, [_Z14monte_carlo_piPKfS0_Pii_param_0];
	ld.param.u64 	%rd2, [_Z14monte_carlo_piPKfS0_Pii_param_1];
	ld.param.u64 	%rd3, [_Z14monte_carlo_piPKfS0_Pii_param_2];
	ld.param.u32 	%r2, [_Z14monte_carlo_piPKfS0_Pii_param_3];
	mov.u32 	%r3, %ctaid.x;
	mov.u32 	%r4, %ntid.x;
	mov.u32 	%r5, %tid.x;
	mad.lo.s32 	%r1, %r3, %r4, %r5;
	setp.ge.s32 	%p1, %r1, %r2;
	@%p1 bra 	$L__BB0_3;
	cvta.to.global.u64 	%rd4, %rd1;
	cvta.to.global.u64 	%rd5, %rd2;
	mul.wide.s32 	%rd6, %r1, 4;
	add.s64 	%rd7, %rd4, %rd6;
	ld.global.f32 	%f1, [%rd7];
	add.s64 	%rd8, %rd5, %rd6;
	ld.global.f32 	%f2, [%rd8];
	mul.f32 	%f3, %f2, %f2;
	fma.rn.f32 	%f4, %f1, %f1, %f3;
	setp.gtu.f32 	%p2, %f4, 0f3F800000;
	@%p2 bra 	$L__BB0_3;
	cvta.to.global.u64 	%rd9, %rd3;
	atom.global.add.u32 	%r6, [%rd9], 1;
$L__BB0_3:
	ret;

}


// ===== COMPILED SASS (sm_100) =====

	.target	sm_100

	.elftype	@"ET_EXEC"


//--------------------- .note.nv.tkinfo           --------------------------
	.section	.note.nv.tkinfo,"",@"SHT_NOTE"
	.sectionflags	@"SHF_NOTE_NV_TKINFO"
	.tkinfo
        /*0018*/ 	.word	0x00000002
        /*0030*/ 	.string	""
        /*0030*/ 	.string	"ptxas"
        /*0030*/ 	.string	"Cuda compilation tools, release 13.0, V13.0.88"
        /*0030*/ 	.string	"Build cuda_13.0.r13.0/compiler.36424714_0"
        /*0030*/ 	.string	"-arch sm_100 -m 64 "



//--------------------- .note.nv.cuinfo           --------------------------
	.section	.note.nv.cuinfo,"",@"SHT_NOTE"
	.sectionflags	@"SHF_NOTE_NV_CUINFO"
        /*0018*/ 	.short	0x0002
        /*001a*/ 	.short	0x0064
        /*001c*/ 	.short	0x0082
	.zero		2


//--------------------- .nv.info                  --------------------------
	.section	.nv.info,"",@"SHT_CUDA_INFO"
	.align	4


	//----- nvinfo : EIATTR_REGCOUNT
	.align		4
        /*0000*/ 	.byte	0x04, 0x2f
        /*0002*/ 	.short	(.L_1 - .L_0)
	.align		4
.L_0:
        /*0004*/ 	.word	index@(_Z14monte_carlo_piPKfS0_Pii)
        /*0008*/ 	.word	0x0000000a


	//----- nvinfo : EIATTR_FRAME_SIZE
	.align		4
.L_1:
        /*000c*/ 	.byte	0x04, 0x11
        /*000e*/ 	.short	(.L_3 - .L_2)
	.align		4
.L_2:
        /*0010*/ 	.word	index@(_Z14monte_carlo_piPKfS0_Pii)
        /*0014*/ 	.word	0x00000000


	//----- nvinfo : EIATTR_MIN_STACK_SIZE
	.align		4
.L_3:
        /*0018*/ 	.byte	0x04, 0x12
        /*001a*/ 	.short	(.L_5 - .L_4)
	.align		4
.L_4:
        /*001c*/ 	.word	index@(_Z14monte_carlo_piPKfS0_Pii)
        /*0020*/ 	.word	0x00000000
.L_5:


//--------------------- .nv.compat                --------------------------
	.section	.nv.compat,"",@"SHT_CUDA_COMPAT_INFO"
	.align	4
        /*0000*/ 	.byte	0x02, 0x09, 0x00, 0x00, 0x02, 0x02, 0x01, 0x00, 0x02, 0x05, 0x05, 0x00, 0x03, 0x07, 0x01, 0x01
        /*0010*/ 	.byte	0x02, 0x03, 0x00, 0x00, 0x02, 0x06, 0x01, 0x00, 0x04, 0x0b, 0x08, 0x00, 0x01, 0x00, 0x00, 0x00
        /*0020*/ 	.byte	0x00, 0x00, 0x00, 0x00


//--------------------- .nv.info._Z14monte_carlo_piPKfS0_Pii --------------------------
	.section	.nv.info._Z14monte_carlo_piPKfS0_Pii,"",@"SHT_CUDA_INFO"
	.sectionflags	@""
	.align	4


	//----- nvinfo : EIATTR_CUDA_API_VERSION
	.align		4
        /*0000*/ 	.byte	0x04, 0x37
        /*0002*/ 	.short	(.L_7 - .L_6)
.L_6:
        /*0004*/ 	.word	0x00000082


	//----- nvinfo : EIATTR_KPARAM_INFO
	.align		4
.L_7:
        /*0008*/ 	.byte	0x04, 0x17
        /*000a*/ 	.short	(.L_9 - .L_8)
.L_8:
        /*000c*/ 	.word	0x00000000
        /*0010*/ 	.short	0x0003
        /*0012*/ 	.short	0x0018
        /*0014*/ 	.byte	0x00, 0xf0, 0x11, 0x00


	//----- nvinfo : EIATTR_KPARAM_INFO
	.align		4
.L_9:
        /*0018*/ 	.byte	0x04, 0x17
        /*001a*/ 	.short	(.L_11 - .L_10)
.L_10:
        /*001c*/ 	.word	0x00000000
        /*0020*/ 	.short	0x0002
        /*0022*/ 	.short	0x0010
        /*0024*/ 	.byte	0x00, 0xf5, 0x21, 0x00


	//----- nvinfo : EIATTR_KPARAM_INFO
	.align		4
.L_11:
        /*0028*/ 	.byte	0x04, 0x17
        /*002a*/ 	.short	(.L_13 - .L_12)
.L_12:
        /*002c*/ 	.word	0x00000000
        /*0030*/ 	.short	0x0001
        /*0032*/ 	.short	0x0008
        /*0034*/ 	.byte	0x00, 0xf5, 0x21, 0x00


	//----- nvinfo : EIATTR_KPARAM_INFO
	.align		4
.L_13:
        /*0038*/ 	.byte	0x04, 0x17
        /*003a*/ 	.short	(.L_15 - .L_14)
.L_14:
        /*003c*/ 	.word	0x00000000
        /*0040*/ 	.short	0x0000
        /*0042*/ 	.short	0x0000
        /*0044*/ 	.byte	0x00, 0xf5, 0x21, 0x00


	//----- nvinfo : EIATTR_SPARSE_MMA_MASK
	.align		4
.L_15:
        /*0048*/ 	.byte	0x03, 0x50
        /*004a*/ 	.short	0x0000


	//----- nvinfo : EIATTR_MAXREG_COUNT
	.align		4
        /*004c*/ 	.byte	0x03, 0x1b
        /*004e*/ 	.short	0x00ff


	//----- nvinfo : EIATTR_MERCURY_ISA_VERSION
	.align		4
        /*0050*/ 	.byte	0x03, 0x5f
        /*0052*/ 	.short	0x0101


	//----- nvinfo : EIATTR_INT_WARP_WIDE_INSTR_OFFSETS
	.align		4
        /*0054*/ 	.byte	0x04, 0x31
        /*0056*/ 	.short	(.L_17 - .L_16)


	//   ....[0]....
.L_16:
        /*0058*/ 	.word	0x00000150


	//----- nvinfo : EIATTR_VRC_CTA_INIT_COUNT
	.align		4
.L_17:
        /*005c*/ 	.byte	0x02, 0x4a
	.zero		1
	.zero		1


	//----- nvinfo : EIATTR_EXIT_INSTR_OFFSETS
	.align		4
        /*0060*/ 	.byte	0x04, 0x1c
        /*0062*/ 	.short	(.L_19 - .L_18)


	//   ....[0]....
.L_18:
        /*0064*/ 	.word	0x00000070


	//   ....[1]....
        /*0068*/ 	.word	0x00000120


	//   ....[2]....
        /*006c*/ 	.word	0x000001a0


	//----- nvinfo : EIATTR_CBANK_PARAM_SIZE
	.align		4
.L_19:
        /*0070*/ 	.byte	0x03, 0x19
        /*0072*/ 	.short	0x001c


	//----- nvinfo : EIATTR_PARAM_CBANK
	.align		4
        /*0074*/ 	.byte	0x04, 0x0a
        /*0076*/ 	.short	(.L_21 - .L_20)
	.align		4
.L_20:
        /*0078*/ 	.word	index@(.nv.constant0._Z14monte_carlo_piPKfS0_Pii)
        /*007c*/ 	.short	0x0380
        /*007e*/ 	.short	0x001c


	//----- nvinfo : EIATTR_SW_WAR
	.align		4
.L_21:
        /*0080*/ 	.byte	0x04, 0x36
        /*0082*/ 	.short	(.L_23 - .L_22)
.L_22:
        /*0084*/ 	.word	0x00000008
.L_23:


//--------------------- .nv.callgraph             --------------------------
	.section	.nv.callgraph,"",@"SHT_CUDA_CALLGRAPH"
	.align	4
	.sectionentsize	8
	.align		4
        /*0000*/ 	.word	0x00000000
	.align		4
        /*0004*/ 	.word	0xffffffff
	.align		4
        /*0008*/ 	.word	0x00000000
	.align		4
        /*000c*/ 	.word	0xfffffffe
	.align		4
        /*0010*/ 	.word	0x00000000
	.align		4
        /*0014*/ 	.word	0xfffffffd
	.align		4
        /*0018*/ 	.word	0x00000000
	.align		4
        /*001c*/ 	.word	0xfffffffc


//--------------------- .text._Z14monte_carlo_piPKfS0_Pii --------------------------
	.section	.text._Z14monte_carlo_piPKfS0_Pii,"ax",@progbits
	.align	128
        .global         _Z14monte_carlo_piPKfS0_Pii
        .type           _Z14monte_carlo_piPKfS0_Pii,@function
        .size           _Z14monte_carlo_piPKfS0_Pii,(.L_x_1 - _Z14monte_carlo_piPKfS0_Pii)
        .other          _Z14monte_carlo_piPKfS0_Pii,@"STO_CUDA_ENTRY STV_DEFAULT"
_Z14monte_carlo_piPKfS0_Pii:
.text._Z14monte_carlo_piPKfS0_Pii:
[----:B------:R-:W-:Y:S01]  /*0000*/  LDC R1, c[0x0][0x37c] ;  /* 0x0000df00ff017b82 */ /* 0x000fe20000000800 */
[----:B------:R-:W0:Y:S07]  /*0010*/  S2R R0, SR_TID.X ;  /* 0x0000000000007919 */ /* 0x000e2e0000002100 */
[----:B------:R-:W0:Y:S01]  /*0020*/  S2UR UR4, SR_CTAID.X ;  /* 0x00000000000479c3 */ /* 0x000e220000002500 */
[----:B------:R-:W1:Y:S07]  /*0030*/  LDCU UR5, c[0x0][0x398] ;  /* 0x00007300ff0577ac */ /* 0x000e6e0008000800 */
[----:B------:R-:W0:Y:S02]  /*0040*/  LDC R7, c[0x0][0x360] ;  /* 0x0000d800ff077b82 */ /* 0x000e240000000800 */
[----:B0-----:R-:W-:-:S05]  /*0050*/  IMAD R7, R7, UR4, R0 ;  /* 0x0000000407077c24 */ /* 0x001fca000f8e0200 */
[----:B-1----:R-:W-:-:S13]  /*0060*/  ISETP.GE.AND P0, PT, R7, UR5, PT ;  /* 0x0000000507007c0c */ /* 0x002fda000bf06270 */
[----:B------:R-:W-:Y:S05]  /*0070*/  @P0 EXIT ;  /* 0x000000000000094d */ /* 0x000fea0003800000 */
[----:B------:R-:W0:Y:S01]  /*0080*/  LDC.64 R4, c[0x0][0x388] ;  /* 0x0000e200ff047b82 */ /* 0x000e220000000a00 */
[----:B------:R-:W1:Y:S07]  /*0090*/  LDCU.64 UR4, c[0x0][0x358] ;  /* 0x00006b00ff0477ac */ /* 0x000e6e0008000a00 */
[----:B------:R-:W2:Y:S01]  /*00a0*/  LDC.64 R2, c[0x0][0x380] ;  /* 0x0000e000ff027b82 */ /* 0x000ea20000000a00 */
[----:B0-----:R-:W-:-:S06]  /*00b0*/  IMAD.WIDE R4, R7, 0x4, R4 ;  /* 0x0000000407047825 */ /* 0x001fcc00078e0204 */
[----:B-1----:R-:W3:Y:S01]  /*00c0*/  LDG.E R4, desc[UR4][R4.64] ;  /* 0x0000000404047981 */ /* 0x002ee2000c1e1900 */
[----:B--2---:R-:W-:-:S06]  /*00d0*/  IMAD.WIDE R2, R7, 0x4, R2 ;  /* 0x0000000407027825 */ /* 0x004fcc00078e0202 */
[----:B------:R-:W2:Y:S01]  /*00e0*/  LDG.E R2, desc[UR4][R2.64] ;  /* 0x0000000402027981 */ /* 0x000ea2000c1e1900 */
[----:B---3--:R-:W-:-:S04]  /*00f0*/  FMUL R7, R4, R4 ;  /* 0x0000000404077220 */ /* 0x008fc80000400000 */
[----:B--2---:R-:W-:-:S05]  /*0100*/  FFMA R7, R2, R2, R7 ;  /* 0x0000000202077223 */ /* 0x004fca0000000007 */
[----:B------:R-:W-:-:S13]  /*0110*/  FSETP.GTU.AND P0, PT, R7, 1, PT ;  /* 0x3f8000000700780b */ /* 0x000fda0003f0c000 */
[----:B------:R-:W-:Y:S05]  /*0120*/  @P0 EXIT ;  /* 0x000000000000094d */ /* 0x000fea0003800000 */
[----:B------:R-:W0:Y:S01]  /*0130*/  S2R R0, SR_LANEID ;  /* 0x0000000000007919 */ /* 0x000e220000000000 */
[----:B------:R-:W1:Y:S01]  /*0140*/  LDC.64 R2, c[0x0][0x390] ;  /* 0x0000e400ff027b82 */ /* 0x000e620000000a00 */
[----:B------:R-:W-:Y:S02]  /*0150*/  VOTEU.ANY UR6, UPT, PT ;  /* 0x0000000000067886 */ /* 0x000fe400038e0100 */
[----:B------:R-:W-:Y:S02]  /*0160*/  UFLO.U32 UR7, UR6 ;  /* 0x00000006000772bd */ /* 0x000fe400080e0000 */
[----:B------:R-:W1:Y:S04]  /*0170*/  POPC R5, UR6 ;  /* 0x0000000600057d09 */ /* 0x000e680008000000 */
[----:B0-----:R-:W-:-:S13]  /*0180*/  ISETP.EQ.U32.AND P0, PT, R0, UR7, PT ;  /* 0x0000000700007c0c */ /* 0x001fda000bf02070 */
[----:B-1----:R-:W-:Y:S01]  /*0190*/  @P0 REDG.E.ADD.STRONG.GPU desc[UR4][R2.64], R5 ;  /* 0x000000050200098e */ /* 0x002fe2000c12e104 */
[----:B------:R-:W-:Y:S05]  /*01a0*/  EXIT ;  /* 0x000000000000794d */ /* 0x000fea0003800000 */
.L_x_0:
[----:B------:R-:W-:-:S00]  /*01b0*/  BRA `(.L_x_0) ;  /* 0xfffffffc00fc7947 */ /* 0x000fc0000383ffff */
[----:B------:R-:W-:-:S00]  /*01c0*/  NOP ;  /* 0x0000000000007918 */ /* 0x000fc00000000000 */
        /* <DEDUP_REMOVED lines=11> */
.L_x_1:


//--------------------- .nv.shared.reserved.0     --------------------------
	.section	.nv.shared.reserved.0,"aw",@nobits
	.weak		__nv_reservedSMEM_offset_0_alias
	.size		__nv_reservedSMEM_offset_0_alias, 0, 64
	.other		__nv_reservedSMEM_offset_0_alias,@"STO_CUDA_RESERVED_SHARED STV_DEFAULT"
__nv_reservedSMEM_offset_0_alias:
	.zero		0
	.zero		64


//--------------------- .nv.constant0._Z14monte_carlo_piPKfS0_Pii --------------------------
	.section	.nv.constant0._Z14monte_carlo_piPKfS0_Pii,"a",@progbits
	.sectionflags	@""
	.align	4
.nv.constant0._Z14monte_carlo_piPKfS0_Pii:
	.zero		924


//--------------------- SYMBOLS --------------------------

	.type		.nv.reservedSmem.offset0,@object
	.size		.nv.reservedSmem.offset0,0x4
